//
// Generated by NVIDIA NVVM Compiler
//
// Compiler Build ID: CL-36424714
// Cuda compilation tools, release 13.0, V13.0.88
// Based on NVVM 20.0.0
//

.version 9.0
.target sm_100
.address_size 64

	// .globl	_Z3addPiS_j

.visible .entry _Z3addPiS_j(
	.param .u64 .ptr .align 1 _Z3addPiS_j_param_0,
	.param .u64 .ptr .align 1 _Z3addPiS_j_param_1,
	.param .u32 _Z3addPiS_j_param_2
)
{
	.reg .pred 	%p<6>;
	.reg .b32 	%r<17>;
	.reg .b64 	%rd<13>;

	ld.param.u64 	%rd4, [_Z3addPiS_j_param_0];
	ld.param.u64 	%rd3, [_Z3addPiS_j_param_1];
	ld.param.u32 	%r6, [_Z3addPiS_j_param_2];
	cvta.to.global.u64 	%rd5, %rd4;
	mov.u32 	%r1, %tid.x;
	mov.u32 	%r2, %ctaid.x;
	mov.u32 	%r3, %ntid.x;
	mul.lo.s32 	%r7, %r2, %r3;
	mul.wide.u32 	%rd6, %r7, 4;
	add.s64 	%rd1, %rd5, %rd6;
	add.s32 	%r8, %r7, %r1;
	setp.ge.u32 	%p1, %r8, %r6;
	@%p1 bra 	$L__BB0_8;
	setp.lt.u32 	%p2, %r3, 2;
	@%p2 bra 	$L__BB0_6;
	mul.wide.u32 	%rd7, %r1, 4;
	add.s64 	%rd2, %rd1, %rd7;
	mov.b32 	%r16, 1;
$L__BB0_3:
	shl.b32 	%r5, %r16, 1;
	add.s32 	%r10, %r5, -1;
	and.b32  	%r11, %r10, %r1;
	setp.ne.s32 	%p3, %r11, 0;
	@%p3 bra 	$L__BB0_5;
	mul.wide.s32 	%rd8, %r16, 4;
	add.s64 	%rd9, %rd2, %rd8;
	ld.global.u32 	%r12, [%rd9];
	ld.global.u32 	%r13, [%rd2];
	add.s32 	%r14, %r13, %r12;
	st.global.u32 	[%rd2], %r14;
$L__BB0_5:
	bar.sync 	0;
	setp.lt.u32 	%p4, %r5, %r3;
	mov.u32 	%r16, %r5;
	@%p4 bra 	$L__BB0_3;
$L__BB0_6:
	setp.ne.s32 	%p5, %r1, 0;
	@%p5 bra 	$L__BB0_8;
	ld.global.u32 	%r15, [%rd1];
	cvta.to.global.u64 	%rd10, %rd3;
	mul.wide.u32 	%rd11, %r2, 4;
	add.s64 	%rd12, %rd10, %rd11;
	st.global.u32 	[%rd12], %r15;
$L__BB0_8:
	ret;

}


// ===== COMPILED SASS (sm_100) =====

	.target	sm_100

	.elftype	@"ET_EXEC"


//--------------------- .note.nv.tkinfo           --------------------------
	.section	.note.nv.tkinfo,"",@"SHT_NOTE"
	.sectionflags	@"SHF_NOTE_NV_TKINFO"
	.tkinfo
        /*0018*/ 	.word	0x00000002
        /*0030*/ 	.string	""
        /*0030*/ 	.string	"ptxas"
        /*0030*/ 	.string	"Cuda compilation tools, release 13.0, V13.0.88"
        /*0030*/ 	.string	"Build cuda_13.0.r13.0/compiler.36424714_0"
        /*0030*/ 	.string	"-arch sm_100 -m 64 "



//--------------------- .note.nv.cuinfo           --------------------------
	.section	.note.nv.cuinfo,"",@"SHT_NOTE"
	.sectionflags	@"SHF_NOTE_NV_CUINFO"
        /*0018*/ 	.short	0x0002
        /*001a*/ 	.short	0x0064
        /*001c*/ 	.short	0x0082
	.zero		2


//--------------------- .nv.info                  --------------------------
	.section	.nv.info,"",@"SHT_CUDA_INFO"
	.align	4


	//----- nvinfo : EIATTR_REGCOUNT
	.align		4
        /*0000*/ 	.byte	0x04, 0x2f
        /*0002*/ 	.short	(.L_1 - .L_0)
	.align		4
.L_0:
        /*0004*/ 	.word	index@(_Z3addPiS_j)
        /*0008*/ 	.word	0x00000010


	//----- nvinfo : EIATTR_FRAME_SIZE
	.align		4
.L_1:
        /*000c*/ 	.byte	0x04, 0x11
        /*000e*/ 	.short	(.L_3 - .L_2)
	.align		4
.L_2:
        /*0010*/ 	.word	index@(_Z3addPiS_j)
        /*0014*/ 	.word	0x00000000


	//----- nvinfo : EIATTR_MIN_STACK_SIZE
	.align		4
.L_3:
        /*0018*/ 	.byte	0x04, 0x12
        /*001a*/ 	.short	(.L_5 - .L_4)
	.align		4
.L_4:
        /*001c*/ 	.word	index@(_Z3addPiS_j)
        /*0020*/ 	.word	0x00000000
.L_5:


//--------------------- .nv.compat                --------------------------
	.section	.nv.compat,"",@"SHT_CUDA_COMPAT_INFO"
	.align	4
        /*0000*/ 	.byte	0x02, 0x09, 0x00, 0x00, 0x02, 0x02, 0x01, 0x00, 0x02, 0x05, 0x05, 0x00, 0x03, 0x07, 0x01, 0x01
        /*0010*/ 	.byte	0x02, 0x03, 0x00, 0x00, 0x02, 0x06, 0x01, 0x00, 0x04, 0x0b, 0x08, 0x00, 0x09, 0x00, 0x00, 0x00
        /*0020*/ 	.byte	0x00, 0x00, 0x00, 0x00


//--------------------- .nv.info._Z3addPiS_j      --------------------------
	.section	.nv.info._Z3addPiS_j,"",@"SHT_CUDA_INFO"
	.sectionflags	@""
	.align	4


	//----- nvinfo : EIATTR_CUDA_API_VERSION
	.align		4
        /*0000*/ 	.byte	0x04, 0x37
        /*0002*/ 	.short	(.L_7 - .L_6)
.L_6:
        /*0004*/ 	.word	0x00000082


	//----- nvinfo : EIATTR_KPARAM_INFO
	.align		4
.L_7:
        /*0008*/ 	.byte	0x04, 0x17
        /*000a*/ 	.short	(.L_9 - .L_8)
.L_8:
        /*000c*/ 	.word	0x00000000
        /*0010*/ 	.short	0x0002
        /*0012*/ 	.short	0x0010
        /*0014*/ 	.byte	0x00, 0xf0, 0x11, 0x00


	//----- nvinfo : EIATTR_KPARAM_INFO
	.align		4
.L_9:
        /*0018*/ 	.byte	0x04, 0x17
        /*001a*/ 	.short	(.L_11 - .L_10)
.L_10:
        /*001c*/ 	.word	0x00000000
        /*0020*/ 	.short	0x0001
        /*0022*/ 	.short	0x0008
        /*0024*/ 	.byte	0x00, 0xf5, 0x21, 0x00


	//----- nvinfo : EIATTR_KPARAM_INFO
	.align		4
.L_11:
        /*0028*/ 	.byte	0x04, 0x17
        /*002a*/ 	.short	(.L_13 - .L_12)
.L_12:
        /*002c*/ 	.word	0x00000000
        /*0030*/ 	.short	0x0000
        /*0032*/ 	.short	0x0000
        /*0034*/ 	.byte	0x00, 0xf5, 0x21, 0x00


	//----- nvinfo : EIATTR_SPARSE_MMA_MASK
	.align		4
.L_13:
        /*0038*/ 	.byte	0x03, 0x50
        /*003a*/ 	.short	0x0000


	//----- nvinfo : EIATTR_MAXREG_COUNT
	.align		4
        /*003c*/ 	.byte	0x03, 0x1b
        /*003e*/ 	.short	0x00ff


	//----- nvinfo : EIATTR_NUM_BARRIERS
	.align		4
        /*0040*/ 	.byte	0x02, 0x4c
        /*0042*/ 	.byte	0x01
	.zero		1


	//----- nvinfo : EIATTR_MERCURY_ISA_VERSION
	.align		4
        /*0044*/ 	.byte	0x03, 0x5f
        /*0046*/ 	.short	0x0101


	//----- nvinfo : EIATTR_VRC_CTA_INIT_COUNT
	.align		4
        /*0048*/ 	.byte	0x02, 0x4a
	.zero		1
	.zero		1


	//----- nvinfo : EIATTR_EXIT_INSTR_OFFSETS
	.align		4
        /*004c*/ 	.byte	0x04, 0x1c
        /*004e*/ 	.short	(.L_15 - .L_14)


	//   ....[0]....
.L_14:
        /*0050*/ 	.word	0x00000090


	//   ....[1]....
        /*0054*/ 	.word	0x00000200


	//   ....[2]....
        /*0058*/ 	.word	0x00000250


	//----- nvinfo : EIATTR_CRS_STACK_SIZE
	.align		4
.L_15:
        /*005c*/ 	.byte	0x04, 0x1e
        /*005e*/ 	.short	(.L_17 - .L_16)
.L_16:
        /*0060*/ 	.word	0x00000000


	//----- nvinfo : EIATTR_CBANK_PARAM_SIZE
	.align		4
.L_17:
        /*0064*/ 	.byte	0x03, 0x19
        /*0066*/ 	.short	0x0014


	//----- nvinfo : EIATTR_PARAM_CBANK
	.align		4
        /*0068*/ 	.byte	0x04, 0x0a
        /*006a*/ 	.short	(.L_19 - .L_18)
	.align		4
.L_18:
        /*006c*/ 	.word	index@(.nv.constant0._Z3addPiS_j)
        /*0070*/ 	.short	0x0380
        /*0072*/ 	.short	0x0014


	//----- nvinfo : EIATTR_SW_WAR
	.align		4
.L_19:
        /*0074*/ 	.byte	0x04, 0x36
        /*0076*/ 	.short	(.L_21 - .L_20)
.L_20:
        /*0078*/ 	.word	0x00000008
.L_21:


//--------------------- .nv.callgraph             --------------------------
	.section	.nv.callgraph,"",@"SHT_CUDA_CALLGRAPH"
	.align	4
	.sectionentsize	8
	.align		4
        /*0000*/ 	.word	0x00000000
	.align		4
        /*0004*/ 	.word	0xffffffff
	.align		4
        /*0008*/ 	.word	0x00000000
	.align		4
        /*000c*/ 	.word	0xfffffffe
	.align		4
        /*0010*/ 	.word	0x00000000
	.align		4
        /*0014*/ 	.word	0xfffffffd
	.align		4
        /*0018*/ 	.word	0x00000000
	.align		4
        /*001c*/ 	.word	0xfffffffc


//--------------------- .text._Z3addPiS_j         --------------------------
	.section	.text._Z3addPiS_j,"ax",@progbits
	.align	128
        .global         _Z3addPiS_j
        .type           _Z3addPiS_j,@function
        .size           _Z3addPiS_j,(.L_x_5 - _Z3addPiS_j)
        .other          _Z3addPiS_j,@"STO_CUDA_ENTRY STV_DEFAULT"
_Z3addPiS_j:
.text._Z3addPiS_j:
[----:B------:R-:W-:Y:S01]  /*0000*/  LDC R1, c[0x0][0x37c] ;  /* 0x0000df00ff017b82 */ /* 0x000fe20000000800 */
[----:B------:R-:W0:Y:S01]  /*0010*/  S2R R13, SR_CTAID.X ;  /* 0x00000000000d7919 */ /* 0x000e220000002500 */
[----:B------:R-:W0:Y:S06]  /*0020*/  LDCU UR4, c[0x0][0x360] ;  /* 0x00006c00ff0477ac */ /* 0x000e2c0008000800 */
[----:B------:R-:W1:Y:S01]  /*0030*/  LDC.64 R2, c[0x0][0x380] ;  /* 0x0000e000ff027b82 */ /* 0x000e620000000a00 */
[----:B------:R-:W2:Y:S01]  /*0040*/  S2R R11, SR_TID.X ;  /* 0x00000000000b7919 */ /* 0x000ea20000002100 */
[----:B------:R-:W3:Y:S01]  /*0050*/  LDCU UR5, c[0x0][0x390] ;  /* 0x00007200ff0577ac */ /* 0x000ee20008000800 */
[----:B0-----:R-:W-:-:S05]  /*0060*/  IMAD R5, R13, UR4, RZ ;  /* 0x000000040d057c24 */ /* 0x001fca000f8e02ff */
[----:B--2---:R-:W-:-:S04]  /*0070*/  IADD3 R0, PT, PT, R5, R11, RZ ;  /* 0x0000000b05007210 */ /* 0x004fc80007ffe0ff */
[----:B---3--:R-:W-:-:S13]  /*0080*/  ISETP.GE.U32.AND P0, PT, R0, UR5, PT ;  /* 0x0000000500007c0c */ /* 0x008fda000bf06070 */
[----:B-1----:R-:W-:Y:S05]  /*0090*/  @P0 EXIT ;  /* 0x000000000000094d */ /* 0x002fea0003800000 */
[----:B------:R-:W-:Y:S01]  /*00a0*/  UISETP.GE.U32.AND UP0, UPT, UR4, 0x2, UPT ;  /* 0x000000020400788c */ /* 0x000fe2000bf06070 */
[----:B------:R-:W-:Y:S01]  /*00b0*/  IMAD.WIDE.U32 R2, R5, 0x4, R2 ;  /* 0x0000000405027825 */ /* 0x000fe200078e0002 */
[----:B------:R-:W0:Y:S07]  /*00c0*/  LDCU.64 UR6, c[0x0][0x358] ;  /* 0x00006b00ff0677ac */ /* 0x000e2e0008000a00 */
[----:B------:R-:W-:Y:S05]  /*00d0*/  BRA.U !UP0, `(.L_x_0) ;  /* 0x0000000108447547 */ /* 0x000fea000b800000 */
[----:B------:R-:W-:Y:S02]  /*00e0*/  HFMA2 R7, -RZ, RZ, 0, 5.9604644775390625e-08 ;  /* 0x00000001ff077431 */ /* 0x000fe400000001ff */
[----:B------:R-:W-:-:S07]  /*00f0*/  IMAD.WIDE.U32 R4, R11, 0x4, R2 ;  /* 0x000000040b047825 */ /* 0x000fce00078e0002 */
.L_x_3:
[----:B------:R-:W-:Y:S01]  /*0100*/  SHF.L.U32 R8, R7, 0x1, RZ ;  /* 0x0000000107087819 */ /* 0x000fe200000006ff */
[----:B------:R-:W-:Y:S04]  /*0110*/  BSSY.RECONVERGENT B0, `(.L_x_1) ;  /* 0x0000009000007945 */ /* 0x000fe80003800200 */
[----:B------:R-:W-:-:S05]  /*0120*/  VIADD R0, R8, 0xffffffff ;  /* 0xffffffff08007836 */ /* 0x000fca0000000000 */
[----:B------:R-:W-:-:S13]  /*0130*/  LOP3.LUT P0, RZ, R0, R11, RZ, 0xc0, !PT ;  /* 0x0000000b00ff7212 */ /* 0x000fda000780c0ff */
[----:B-1----:R-:W-:Y:S05]  /*0140*/  @P0 BRA `(.L_x_2) ;  /* 0x0000000000140947 */ /* 0x002fea0003800000 */
[----:B------:R-:W-:Y:S01]  /*0150*/  IMAD.WIDE R6, R7, 0x4, R4 ;  /* 0x0000000407067825 */ /* 0x000fe200078e0204 */
[----:B0-----:R-:W2:Y:S05]  /*0160*/  LDG.E R9, desc[UR6][R4.64] ;  /* 0x0000000604097981 */ /* 0x001eaa000c1e1900 */
[----:B------:R-:W2:Y:S02]  /*0170*/  LDG.E R6, desc[UR6][R6.64] ;  /* 0x0000000606067981 */ /* 0x000ea4000c1e1900 */
[----:B--2---:R-:W-:-:S05]  /*0180*/  IADD3 R9, PT, PT, R6, R9, RZ ;  /* 0x0000000906097210 */ /* 0x004fca0007ffe0ff */
[----:B------:R1:W-:Y:S02]  /*0190*/  STG.E desc[UR6][R4.64], R9 ;  /* 0x0000000904007986 */ /* 0x0003e4000c101906 */
.L_x_2:
[----:B0-----:R-:W-:Y:S05]  /*01a0*/  BSYNC.RECONVERGENT B0 ;  /* 0x0000000000007941 */ /* 0x001fea0003800200 */
.L_x_1:
[----:B------:R-:W-:Y:S01]  /*01b0*/  BAR.SYNC.DEFER_BLOCKING 0x0 ;  /* 0x0000000000007b1d */ /* 0x000fe20000010000 */
[----:B------:R-:W-:Y:S01]  /*01c0*/  ISETP.GE.U32.AND P0, PT, R8, UR4, PT ;  /* 0x0000000408007c0c */ /* 0x000fe2000bf06070 */
[----:B------:R-:W-:-:S12]  /*01d0*/  IMAD.MOV.U32 R7, RZ, RZ, R8 ;  /* 0x000000ffff077224 */ /* 0x000fd800078e0008 */
[----:B------:R-:W-:Y:S05]  /*01e0*/  @!P0 BRA `(.L_x_3) ;  /* 0xfffffffc00c48947 */ /* 0x000fea000383ffff */
.L_x_0:
[----:B------:R-:W-:-:S13]  /*01f0*/  ISETP.NE.AND P0, PT, R11, RZ, PT ;  /* 0x000000ff0b00720c */ /* 0x000fda0003f05270 */
[----:B0-----:R-:W-:Y:S05]  /*0200*/  @P0 EXIT ;  /* 0x000000000000094d */ /* 0x001fea0003800000 */
[----:B------:R-:W2:Y:S01]  /*0210*/  LDG.E R3, desc[UR6][R2.64] ;  /* 0x0000000602037981 */ /* 0x000ea2000c1e1900 */
[----:B-1----:R-:W0:Y:S02]  /*0220*/  LDC.64 R4, c[0x0][0x388] ;  /* 0x0000e200ff047b82 */ /* 0x002e240000000a00 */
[----:B0-----:R-:W-:-:S05]  /*0230*/  IMAD.WIDE.U32 R4, R13, 0x4, R4 ;  /* 0x000000040d047825 */ /* 0x001fca00078e0004 */
[----:B--2---:R-:W-:Y:S01]  /*0240*/  STG.E desc[UR6][R4.64], R3 ;  /* 0x0000000304007986 */ /* 0x004fe2000c101906 */
[----:B------:R-:W-:Y:S05]  /*0250*/  EXIT ;  /* 0x000000000000794d */ /* 0x000fea0003800000 */
.L_x_4:
[----:B------:R-:W-:-:S00]  /*0260*/  BRA `(.L_x_4) ;  /* 0xfffffffc00fc7947 */ /* 0x000fc0000383ffff */
[----:B------:R-:W-:-:S00]  /*0270*/  NOP ;  /* 0x0000000000007918 */ /* 0x000fc00000000000 */
        /* <DEDUP_REMOVED lines=8> */
.L_x_5:


//--------------------- .nv.shared.reserved.0     --------------------------
	.section	.nv.shared.reserved.0,"aw",@nobits
	.weak		__nv_reservedSMEM_offset_0_alias
	.size		__nv_reservedSMEM_offset_0_alias, 0, 64
	.other		__nv_reservedSMEM_offset_0_alias,@"STO_CUDA_RESERVED_SHARED STV_DEFAULT"
__nv_reservedSMEM_offset_0_alias:
	.zero		0
	.zero		64


//--------------------- .nv.constant0._Z3addPiS_j --------------------------
	.section	.nv.constant0._Z3addPiS_j,"a",@progbits
	.sectionflags	@""
	.align	4
.nv.constant0._Z3addPiS_j:
	.zero		916


//--------------------- SYMBOLS --------------------------

	.type		.nv.reservedSmem.offset0,@object
	.size		.nv.reservedSmem.offset0,0x4
